	.headerflags	@"EF_CUDA_TEXMODE_UNIFIED EF_CUDA_64BIT_ADDRESS EF_CUDA_ACCELERATORS EF_CUDA_SM90 EF_CUDA_VIRTUAL_SM(EF_CUDA_SM90)"
	.elftype	@"ET_EXEC"


//--------------------- .nv.info                  --------------------------
	.section	.nv.info,"",@"SHT_CUDA_INFO"
	.align	4


	//----- nvinfo : EIATTR_REGCOUNT
	.align		4
        /*0000*/ 	.byte	0x04, 0x2f
        /*0002*/ 	.short	(.L_1 - .L_0)
	.align		4
.L_0:
        /*0004*/ 	.word	index@(triton_poi_fused_hardtanh_backward_mul_sigmoid_24)
        /*0008*/ 	.word	0x0000000c


	//----- nvinfo : EIATTR_MIN_STACK_SIZE
	.align		4
.L_1:
        /*000c*/ 	.byte	0x04, 0x12
        /*000e*/ 	.short	(.L_3 - .L_2)
	.align		4
.L_2:
        /*0010*/ 	.word	index@(triton_poi_fused_hardtanh_backward_mul_sigmoid_24)
        /*0014*/ 	.word	0x00000000


	//----- nvinfo : EIATTR_FRAME_SIZE
	.align		4
.L_3:
        /*0018*/ 	.byte	0x04, 0x11
        /*001a*/ 	.short	(.L_5 - .L_4)
	.align		4
.L_4:
        /*001c*/ 	.word	index@(triton_poi_fused_hardtanh_backward_mul_sigmoid_24)
        /*0020*/ 	.word	0x00000000


	//----- nvinfo : EIATTR_MIN_STACK_SIZE
	.align		4
.L_5:
        /*0024*/ 	.byte	0x04, 0x12
        /*0026*/ 	.short	(.L_7 - .L_6)
	.align		4
.L_6:
        /*0028*/ 	.word	index@(triton_poi_fused_hardtanh_backward_mul_sigmoid_24)
        /*002c*/ 	.word	0x00000000
.L_7:


//--------------------- .nv.info.triton_poi_fused_hardtanh_backward_mul_sigmoid_24 --------------------------
	.section	.nv.info.triton_poi_fused_hardtanh_backward_mul_sigmoid_24,"",@"SHT_CUDA_INFO"
	.sectionflags	@""
	.align	4


	//----- nvinfo : EIATTR_CUDA_API_VERSION
	.align		4
        /*0000*/ 	.byte	0x04, 0x37
        /*0002*/ 	.short	(.L_9 - .L_8)
.L_8:
        /*0004*/ 	.word	0x0000007c


	//----- nvinfo : EIATTR_KPARAM_INFO
	.align		4
.L_9:
        /*0008*/ 	.byte	0x04, 0x17
        /*000a*/ 	.short	(.L_11 - .L_10)
.L_10:
        /*000c*/ 	.word	0x00000000
        /*0010*/ 	.short	0x0003
        /*0012*/ 	.short	0x0018
        /*0014*/ 	.byte	0x00, 0xf0, 0x11, 0x00


	//----- nvinfo : EIATTR_KPARAM_INFO
	.align		4
.L_11:
        /*0018*/ 	.byte	0x04, 0x17
        /*001a*/ 	.short	(.L_13 - .L_12)
.L_12:
        /*001c*/ 	.word	0x00000000
        /*0020*/ 	.short	0x0002
        /*0022*/ 	.short	0x0010
        /*0024*/ 	.byte	0x00, 0xf4, 0x21, 0x00


	//----- nvinfo : EIATTR_KPARAM_INFO
	.align		4
.L_13:
        /*0028*/ 	.byte	0x04, 0x17
        /*002a*/ 	.short	(.L_15 - .L_14)
.L_14:
        /*002c*/ 	.word	0x00000000
        /*0030*/ 	.short	0x0001
        /*0032*/ 	.short	0x0008
        /*0034*/ 	.byte	0x00, 0xf4, 0x21, 0x00


	//----- nvinfo : EIATTR_KPARAM_INFO
	.align		4
.L_15:
        /*0038*/ 	.byte	0x04, 0x17
        /*003a*/ 	.short	(.L_17 - .L_16)
.L_16:
        /*003c*/ 	.word	0x00000000
        /*0040*/ 	.short	0x0000
        /*0042*/ 	.short	0x0000
        /*0044*/ 	.byte	0x00, 0xf4, 0x21, 0x00


	//----- nvinfo : EIATTR_SPARSE_MMA_MASK
	.align		4
.L_17:
        /*0048*/ 	.byte	0x03, 0x50
        /*004a*/ 	.short	0x0000


	//----- nvinfo : EIATTR_MAXREG_COUNT
	.align		4
        /*004c*/ 	.byte	0x03, 0x1b
        /*004e*/ 	.short	0x00ff


	//----- nvinfo : EIATTR_EXIT_INSTR_OFFSETS
	.align		4
        /*0050*/ 	.byte	0x04, 0x1c
        /*0052*/ 	.short	(.L_19 - .L_18)


	//   ....[0]....
.L_18:
        /*0054*/ 	.word	0x000003b0


	//   ....[1]....
        /*0058*/ 	.word	0x000003d0


	//----- nvinfo : EIATTR_REQNTID
	.align		4
.L_19:
        /*005c*/ 	.byte	0x04, 0x10
        /*005e*/ 	.short	(.L_21 - .L_20)
.L_20:
        /*0060*/ 	.word	0x00000100
        /*0064*/ 	.word	0x00000001
        /*0068*/ 	.word	0x00000001


	//----- nvinfo : EIATTR_CBANK_PARAM_SIZE
	.align		4
.L_21:
        /*006c*/ 	.byte	0x03, 0x19
        /*006e*/ 	.short	0x001c


	//----- nvinfo : EIATTR_PARAM_CBANK
	.align		4
        /*0070*/ 	.byte	0x04, 0x0a
        /*0072*/ 	.short	(.L_23 - .L_22)
	.align		4
.L_22:
        /*0074*/ 	.word	index@(.nv.constant0.triton_poi_fused_hardtanh_backward_mul_sigmoid_24)
        /*0078*/ 	.short	0x0210
        /*007a*/ 	.short	0x001c


	//----- nvinfo : EIATTR_SW_WAR
	.align		4
.L_23:
        /*007c*/ 	.byte	0x04, 0x36
        /*007e*/ 	.short	(.L_25 - .L_24)
.L_24:
        /*0080*/ 	.word	0x00000008
.L_25:


//--------------------- .nv.callgraph             --------------------------
	.section	.nv.callgraph,"",@"SHT_CUDA_CALLGRAPH"
	.align	4
	.sectionentsize	8
	.align		4
        /*0000*/ 	.word	0x00000000
	.align		4
        /*0004*/ 	.word	0xffffffff
	.align		4
        /*0008*/ 	.word	0x00000000
	.align		4
        /*000c*/ 	.word	0xfffffffe
	.align		4
        /*0010*/ 	.word	0x00000000
	.align		4
        /*0014*/ 	.word	0xfffffffd
	.align		4
        /*0018*/ 	.word	0x00000000
	.align		4
        /*001c*/ 	.word	0xfffffffc


//--------------------- .text.triton_poi_fused_hardtanh_backward_mul_sigmoid_24 --------------------------
	.section	.text.triton_poi_fused_hardtanh_backward_mul_sigmoid_24,"ax",@progbits
	.align	128
        .global         triton_poi_fused_hardtanh_backward_mul_sigmoid_24
        .type           triton_poi_fused_hardtanh_backward_mul_sigmoid_24,@function
        .size           triton_poi_fused_hardtanh_backward_mul_sigmoid_24,(.L_x_1 - triton_poi_fused_hardtanh_backward_mul_sigmoid_24)
        .other          triton_poi_fused_hardtanh_backward_mul_sigmoid_24,@"STO_CUDA_ENTRY STV_DEFAULT"
triton_poi_fused_hardtanh_backward_mul_sigmoid_24:
.text.triton_poi_fused_hardtanh_backward_mul_sigmoid_24:
[----:B------:R-:W0:Y:S02]  /*0000*/  LDC R1, c[0x0][0x28] ;  /* 0x00000a00ff017b82 */ /* 0x000e240000000800 */
[----:B------:R-:W1:Y:S01]  /*0010*/  S2R R0, SR_TID.X ;  /* 0x0000000000007919 */ /* 0x000e620000002100 */
[----:B------:R-:W2:Y:S01]  /*0020*/  LDC.64 R6, c[0x0][0x218] ;  /* 0x00008600ff067b82 */ /* 0x000ea20000000a00 */
[----:B------:R-:W-:Y:S01]  /*0030*/  CS2R R8, SRZ ;  /* 0x0000000000087805 */ /* 0x000fe2000001ff00 */
[----:B------:R-:W-:Y:S01]  /*0040*/  ULDC.64 UR4, c[0x0][0x208] ;  /* 0x0000820000047ab9 */ /* 0x000fe20000000a00 */
[----:B------:R-:W3:Y:S01]  /*0050*/  S2R R3, SR_CTAID.X ;  /* 0x0000000000037919 */ /* 0x000ee20000002500 */
[----:B------:R-:W-:Y:S01]  /*0060*/  ULDC.64 UR6, c[0x0][0x220] ;  /* 0x0000880000067ab9 */ /* 0x000fe20000000a00 */
[----:B-1----:R-:W-:-:S05]  /*0070*/  IMAD.SHL.U32 R0, R0, 0x2, RZ ;  /* 0x0000000200007824 */ /* 0x002fca00078e00ff */
[----:B------:R-:W-:-:S05]  /*0080*/  LOP3.LUT R0, R0, 0x1fe, RZ, 0xc0, !PT ;  /* 0x000001fe00007812 */ /* 0x000fca00078ec0ff */
[----:B---3--:R-:W-:-:S04]  /*0090*/  IMAD R0, R3, 0x200, R0 ;  /* 0x0000020003007824 */ /* 0x008fc800078e0200 */
[C---:B------:R-:W-:Y:S01]  /*00a0*/  IMAD.HI R2, R0.reuse, 0x1b4e81b5, RZ ;  /* 0x1b4e81b500027827 */ /* 0x040fe200078e02ff */
[----:B------:R-:W-:-:S04]  /*00b0*/  ISETP.GE.AND P2, PT, R0, 0x12c00, PT ;  /* 0x00012c000000780c */ /* 0x000fc80003f46270 */
[----:B------:R-:W-:-:S04]  /*00c0*/  SHF.R.U32.HI R3, RZ, 0x1f, R2 ;  /* 0x0000001fff037819 */ /* 0x000fc80000011602 */
[CC--:B------:R-:W-:Y:S02]  /*00d0*/  LEA.HI.SX32 R5, R2.reuse, R3.reuse, 0x1b ;  /* 0x0000000302057211 */ /* 0x0c0fe400078fdaff */
[----:B------:R-:W-:-:S03]  /*00e0*/  LEA.HI.SX32 R2, R2, R3, 0x15 ;  /* 0x0000000302027211 */ /* 0x000fc600078faaff */
[----:B------:R-:W-:-:S04]  /*00f0*/  IMAD R5, R5, -0x12c, R0 ;  /* 0xfffffed405057824 */ /* 0x000fc800078e0200 */
[----:B------:R-:W-:-:S04]  /*0100*/  IMAD R5, R2, 0x12c, R5 ;  /* 0x0000012c02057824 */ /* 0x000fc800078e0205 */
[----:B--2---:R-:W-:Y:S02]  /*0110*/  IMAD.WIDE R6, R5, 0x4, R6 ;  /* 0x0000000405067825 */ /* 0x004fe400078e0206 */
[----:B------:R-:W1:Y:S03]  /*0120*/  LDC.64 R4, c[0x0][0x210] ;  /* 0x00008400ff047b82 */ /* 0x000e660000000a00 */
[----:B------:R-:W2:Y:S01]  /*0130*/  @!P2 LDG.E.EL.64 R8, desc[UR4][R6.64] ;  /* 0x000000040608a981 */ /* 0x000ea2000c2e1b00 */
[----:B------:R-:W-:Y:S01]  /*0140*/  CS2R R2, SRZ ;  /* 0x0000000000027805 */ /* 0x000fe2000001ff00 */
[----:B-1----:R-:W-:-:S05]  /*0150*/  IMAD.WIDE R4, R0, 0x4, R4 ;  /* 0x0000000400047825 */ /* 0x002fca00078e0204 */
[----:B------:R1:W3:Y:S02]  /*0160*/  @!P2 LDG.E.64 R2, desc[UR4][R4.64] ;  /* 0x000000040402a981 */ /* 0x0002e4000c1e1b00 */
[----:B-1----:R-:W-:Y:S01]  /*0170*/  HFMA2.MMA R4, -RZ, RZ, 1.625, 0 ;  /* 0x3e800000ff047435 */ /* 0x002fe200000001ff */
[----:B--2---:R-:W-:Y:S01]  /*0180*/  FADD R8, RZ, -R8 ;  /* 0x80000008ff087221 */ /* 0x004fe20000000000 */
[----:B------:R-:W-:-:S03]  /*0190*/  FADD R9, RZ, -R9 ;  /* 0x80000009ff097221 */ /* 0x000fc60000000000 */
[----:B------:R-:W-:Y:S01]  /*01a0*/  FMUL R8, R8, 1.4426950216293334961 ;  /* 0x3fb8aa3b08087820 */ /* 0x000fe20000400000 */
[----:B------:R-:W-:-:S04]  /*01b0*/  FMUL R9, R9, 1.4426950216293334961 ;  /* 0x3fb8aa3b09097820 */ /* 0x000fc80000400000 */
[----:B------:R-:W-:Y:S02]  /*01c0*/  FSETP.GEU.AND P0, PT, R8, -126, PT ;  /* 0xc2fc00000800780b */ /* 0x000fe40003f0e000 */
[----:B------:R-:W-:-:S11]  /*01d0*/  FSETP.GEU.AND P1, PT, R9, -126, PT ;  /* 0xc2fc00000900780b */ /* 0x000fd60003f2e000 */
[----:B------:R-:W-:Y:S02]  /*01e0*/  @!P0 FMUL R8, R8, 0.5 ;  /* 0x3f00000008088820 */ /* 0x000fe40000400000 */
[----:B------:R-:W-:Y:S02]  /*01f0*/  @!P1 FMUL R9, R9, 0.5 ;  /* 0x3f00000009099820 */ /* 0x000fe40000400000 */
[----:B------:R-:W1:Y:S08]  /*0200*/  MUFU.EX2 R6, R8 ;  /* 0x0000000800067308 */ /* 0x000e700000000800 */
[----:B------:R-:W2:Y:S01]  /*0210*/  MUFU.EX2 R7, R9 ;  /* 0x0000000900077308 */ /* 0x000ea20000000800 */
[----:B-1----:R-:W-:-:S04]  /*0220*/  @!P0 FMUL R6, R6, R6 ;  /* 0x0000000606068220 */ /* 0x002fc80000400000 */
[----:B------:R-:W-:Y:S01]  /*0230*/  FADD R6, R6, 1 ;  /* 0x3f80000006067421 */ /* 0x000fe20000000000 */
[----:B--2---:R-:W-:-:S04]  /*0240*/  @!P1 FMUL R7, R7, R7 ;  /* 0x0000000707079220 */ /* 0x004fc80000400000 */
[----:B------:R-:W-:Y:S01]  /*0250*/  FSETP.GT.AND P0, PT, R6, 8.50705917302346158658e+37, PT ;  /* 0x7e8000000600780b */ /* 0x000fe20003f04000 */
[----:B------:R-:W-:-:S03]  /*0260*/  FADD R7, R7, 1 ;  /* 0x3f80000007077421 */ /* 0x000fc60000000000 */
[----:B------:R-:W-:Y:S02]  /*0270*/  FSEL R5, R4, 1, P0 ;  /* 0x3f80000004057808 */ /* 0x000fe40000000000 */
[----:B------:R-:W-:-:S04]  /*0280*/  FSETP.GT.AND P1, PT, R7, 8.50705917302346158658e+37, PT ;  /* 0x7e8000000700780b */ /* 0x000fc80003f24000 */
[----:B------:R-:W-:-:S03]  /*0290*/  FSEL R4, R4, 1, P1 ;  /* 0x3f80000004047808 */ /* 0x000fc60000800000 */
[----:B------:R-:W-:-:S06]  /*02a0*/  @P0 FMUL R6, R6, 0.25 ;  /* 0x3e80000006060820 */ /* 0x000fcc0000400000 */
[----:B------:R-:W1:Y:S01]  /*02b0*/  MUFU.RCP R6, R6 ;  /* 0x0000000600067308 */ /* 0x000e620000001000 */
[----:B------:R-:W-:-:S07]  /*02c0*/  @P1 FMUL R7, R7, 0.25 ;  /* 0x3e80000007071820 */ /* 0x000fce0000400000 */
[----:B------:R-:W2:Y:S01]  /*02d0*/  MUFU.RCP R7, R7 ;  /* 0x0000000700077308 */ /* 0x000ea20000001000 */
[----:B-1----:R-:W-:-:S04]  /*02e0*/  FMUL R5, R6, R5 ;  /* 0x0000000506057220 */ /* 0x002fc80000400000 */
[----:B---3--:R-:W-:Y:S01]  /*02f0*/  FMUL R2, R5, R2 ;  /* 0x0000000205027220 */ /* 0x008fe20000400000 */
[----:B--2---:R-:W-:-:S04]  /*0300*/  FMUL R4, R7, R4 ;  /* 0x0000000407047220 */ /* 0x004fc80000400000 */
[----:B------:R-:W-:Y:S01]  /*0310*/  FSETP.GE.AND P0, PT, R2, 6, PT ;  /* 0x40c000000200780b */ /* 0x000fe20003f06000 */
[----:B------:R-:W-:-:S03]  /*0320*/  FMUL R3, R4, R3 ;  /* 0x0000000304037220 */ /* 0x000fc60000400000 */
[----:B------:R-:W-:Y:S02]  /*0330*/  FSETP.LE.OR P0, PT, R2, RZ, P0 ;  /* 0x000000ff0200720b */ /* 0x000fe40000703400 */
[----:B------:R-:W-:Y:S02]  /*0340*/  IADD3 R2, P3, R0, UR6, RZ ;  /* 0x0000000600027c10 */ /* 0x000fe4000ff7e0ff */
[C---:B------:R-:W-:Y:S02]  /*0350*/  FSETP.GE.AND P1, PT, R3.reuse, 6, PT ;  /* 0x40c000000300780b */ /* 0x040fe40003f26000 */
[----:B------:R-:W-:Y:S02]  /*0360*/  SEL R4, RZ, 0x1, !P0 ;  /* 0x00000001ff047807 */ /* 0x000fe40004000000 */
[----:B------:R-:W-:Y:S02]  /*0370*/  FSETP.LE.OR P1, PT, R3, RZ, P1 ;  /* 0x000000ff0300720b */ /* 0x000fe40000f23400 */
[----:B------:R-:W-:-:S02]  /*0380*/  LEA.HI.X.SX32 R3, R0, UR7, 0x1, P3 ;  /* 0x0000000700037c11 */ /* 0x000fc400098f0eff */
[----:B------:R-:W-:-:S04]  /*0390*/  SEL R5, RZ, 0x100, !P1 ;  /* 0x00000100ff057807 */ /* 0x000fc80004800000 */
[----:B------:R-:W-:Y:S01]  /*03a0*/  IADD3 R5, R4, R5, RZ ;  /* 0x0000000504057210 */ /* 0x000fe20007ffe0ff */
[----:B------:R-:W-:Y:S06]  /*03b0*/  @P2 EXIT ;  /* 0x000000000000294d */ /* 0x000fec0003800000 */
[----:B------:R-:W-:Y:S01]  /*03c0*/  STG.E.U16 desc[UR4][R2.64], R5 ;  /* 0x0000000502007986 */ /* 0x000fe2000c101504 */
[----:B------:R-:W-:Y:S05]  /*03d0*/  EXIT ;  /* 0x000000000000794d */ /* 0x000fea0003800000 */
.L_x_0:
[----:B------:R-:W-:-:S00]  /*03e0*/  BRA `(.L_x_0) ;  /* 0xfffffffc00fc7947 */ /* 0x000fc0000383ffff */
[----:B------:R-:W-:-:S00]  /*03f0*/  NOP ;  /* 0x0000000000007918 */ /* 0x000fc00000000000 */
        /* <DEDUP_REMOVED lines=8> */
.L_x_1:


//--------------------- .nv.constant0.triton_poi_fused_hardtanh_backward_mul_sigmoid_24 --------------------------
	.section	.nv.constant0.triton_poi_fused_hardtanh_backward_mul_sigmoid_24,"a",@progbits
	.sectionflags	@""
	.align	4
.nv.constant0.triton_poi_fused_hardtanh_backward_mul_sigmoid_24:
	.zero		556
